	.headerflags	@"EF_CUDA_TEXMODE_UNIFIED EF_CUDA_64BIT_ADDRESS EF_CUDA_ACCELERATORS EF_CUDA_SM90 EF_CUDA_VIRTUAL_SM(EF_CUDA_SM90)"
	.elftype	@"ET_EXEC"


//--------------------- .nv.info                  --------------------------
	.section	.nv.info,"",@"SHT_CUDA_INFO"
	.align	4


	//----- nvinfo : EIATTR_REGCOUNT
	.align		4
        /*0000*/ 	.byte	0x04, 0x2f
        /*0002*/ 	.short	(.L_3 - .L_2)
	.align		4
.L_2:
        /*0004*/ 	.word	index@(triton_poi_fused__native_batch_norm_legit_no_training_silu_32)
        /*0008*/ 	.word	0x00000028


	//----- nvinfo : EIATTR_MIN_STACK_SIZE
	.align		4
.L_3:
        /*000c*/ 	.byte	0x04, 0x12
        /*000e*/ 	.short	(.L_5 - .L_4)
	.align		4
.L_4:
        /*0010*/ 	.word	index@(triton_poi_fused__native_batch_norm_legit_no_training_silu_32)
        /*0014*/ 	.word	0x00000000


	//----- nvinfo : EIATTR_FRAME_SIZE
	.align		4
.L_5:
        /*0018*/ 	.byte	0x04, 0x11
        /*001a*/ 	.short	(.L_7 - .L_6)
	.align		4
.L_6:
        /*001c*/ 	.word	index@(triton_poi_fused__native_batch_norm_legit_no_training_silu_32)
        /*0020*/ 	.word	0x00000000


	//----- nvinfo : EIATTR_MIN_STACK_SIZE
	.align		4
.L_7:
        /*0024*/ 	.byte	0x04, 0x12
        /*0026*/ 	.short	(.L_9 - .L_8)
	.align		4
.L_8:
        /*0028*/ 	.word	index@(triton_poi_fused__native_batch_norm_legit_no_training_silu_32)
        /*002c*/ 	.word	0x00000000
.L_9:


//--------------------- .nv.info.triton_poi_fused__native_batch_norm_legit_no_training_silu_32 --------------------------
	.section	.nv.info.triton_poi_fused__native_batch_norm_legit_no_training_silu_32,"",@"SHT_CUDA_INFO"
	.sectionflags	@""
	.align	4


	//----- nvinfo : EIATTR_CUDA_API_VERSION
	.align		4
        /*0000*/ 	.byte	0x04, 0x37
        /*0002*/ 	.short	(.L_11 - .L_10)
.L_10:
        /*0004*/ 	.word	0x0000007c


	//----- nvinfo : EIATTR_KPARAM_INFO
	.align		4
.L_11:
        /*0008*/ 	.byte	0x04, 0x17
        /*000a*/ 	.short	(.L_13 - .L_12)
.L_12:
        /*000c*/ 	.word	0x00000000
        /*0010*/ 	.short	0x0007
        /*0012*/ 	.short	0x0034
        /*0014*/ 	.byte	0x00, 0xf0, 0x11, 0x00


	//----- nvinfo : EIATTR_KPARAM_INFO
	.align		4
.L_13:
        /*0018*/ 	.byte	0x04, 0x17
        /*001a*/ 	.short	(.L_15 - .L_14)
.L_14:
        /*001c*/ 	.word	0x00000000
        /*0020*/ 	.short	0x0006
        /*0022*/ 	.short	0x0030
        /*0024*/ 	.byte	0x00, 0xf0, 0x11, 0x00


	//----- nvinfo : EIATTR_KPARAM_INFO
	.align		4
.L_15:
        /*0028*/ 	.byte	0x04, 0x17
        /*002a*/ 	.short	(.L_17 - .L_16)
.L_16:
        /*002c*/ 	.word	0x00000000
        /*0030*/ 	.short	0x0005
        /*0032*/ 	.short	0x0028
        /*0034*/ 	.byte	0x00, 0xf4, 0x21, 0x00


	//----- nvinfo : EIATTR_KPARAM_INFO
	.align		4
.L_17:
        /*0038*/ 	.byte	0x04, 0x17
        /*003a*/ 	.short	(.L_19 - .L_18)
.L_18:
        /*003c*/ 	.word	0x00000000
        /*0040*/ 	.short	0x0004
        /*0042*/ 	.short	0x0020
        /*0044*/ 	.byte	0x00, 0xf4, 0x21, 0x00


	//----- nvinfo : EIATTR_KPARAM_INFO
	.align		4
.L_19:
        /*0048*/ 	.byte	0x04, 0x17
        /*004a*/ 	.short	(.L_21 - .L_20)
.L_20:
        /*004c*/ 	.word	0x00000000
        /*0050*/ 	.short	0x0003
        /*0052*/ 	.short	0x0018
        /*0054*/ 	.byte	0x00, 0xf4, 0x21, 0x00


	//----- nvinfo : EIATTR_KPARAM_INFO
	.align		4
.L_21:
        /*0058*/ 	.byte	0x04, 0x17
        /*005a*/ 	.short	(.L_23 - .L_22)
.L_22:
        /*005c*/ 	.word	0x00000000
        /*0060*/ 	.short	0x0002
        /*0062*/ 	.short	0x0010
        /*0064*/ 	.byte	0x00, 0xf4, 0x21, 0x00


	//----- nvinfo : EIATTR_KPARAM_INFO
	.align		4
.L_23:
        /*0068*/ 	.byte	0x04, 0x17
        /*006a*/ 	.short	(.L_25 - .L_24)
.L_24:
        /*006c*/ 	.word	0x00000000
        /*0070*/ 	.short	0x0001
        /*0072*/ 	.short	0x0008
        /*0074*/ 	.byte	0x00, 0xf4, 0x21, 0x00


	//----- nvinfo : EIATTR_KPARAM_INFO
	.align		4
.L_25:
        /*0078*/ 	.byte	0x04, 0x17
        /*007a*/ 	.short	(.L_27 - .L_26)
.L_26:
        /*007c*/ 	.word	0x00000000
        /*0080*/ 	.short	0x0000
        /*0082*/ 	.short	0x0000
        /*0084*/ 	.byte	0x00, 0xf4, 0x21, 0x00


	//----- nvinfo : EIATTR_SPARSE_MMA_MASK
	.align		4
.L_27:
        /*0088*/ 	.byte	0x03, 0x50
        /*008a*/ 	.short	0x0000


	//----- nvinfo : EIATTR_MAXREG_COUNT
	.align		4
        /*008c*/ 	.byte	0x03, 0x1b
        /*008e*/ 	.short	0x00ff


	//----- nvinfo : EIATTR_EXIT_INSTR_OFFSETS
	.align		4
        /*0090*/ 	.byte	0x04, 0x1c
        /*0092*/ 	.short	(.L_29 - .L_28)


	//   ....[0]....
.L_28:
        /*0094*/ 	.word	0x00001bf0


	//   ....[1]....
        /*0098*/ 	.word	0x00001c40


	//----- nvinfo : EIATTR_REQNTID
	.align		4
.L_29:
        /*009c*/ 	.byte	0x04, 0x10
        /*009e*/ 	.short	(.L_31 - .L_30)
.L_30:
        /*00a0*/ 	.word	0x00000100
        /*00a4*/ 	.word	0x00000001
        /*00a8*/ 	.word	0x00000001


	//----- nvinfo : EIATTR_CBANK_PARAM_SIZE
	.align		4
.L_31:
        /*00ac*/ 	.byte	0x03, 0x19
        /*00ae*/ 	.short	0x0038


	//----- nvinfo : EIATTR_PARAM_CBANK
	.align		4
        /*00b0*/ 	.byte	0x04, 0x0a
        /*00b2*/ 	.short	(.L_33 - .L_32)
	.align		4
.L_32:
        /*00b4*/ 	.word	index@(.nv.constant0.triton_poi_fused__native_batch_norm_legit_no_training_silu_32)
        /*00b8*/ 	.short	0x0210
        /*00ba*/ 	.short	0x0038


	//----- nvinfo : EIATTR_SW_WAR
	.align		4
.L_33:
        /*00bc*/ 	.byte	0x04, 0x36
        /*00be*/ 	.short	(.L_35 - .L_34)
.L_34:
        /*00c0*/ 	.word	0x00000008
.L_35:


//--------------------- .nv.callgraph             --------------------------
	.section	.nv.callgraph,"",@"SHT_CUDA_CALLGRAPH"
	.align	4
	.sectionentsize	8
	.align		4
        /*0000*/ 	.word	0x00000000
	.align		4
        /*0004*/ 	.word	0xffffffff
	.align		4
        /*0008*/ 	.word	0x00000000
	.align		4
        /*000c*/ 	.word	0xfffffffe
	.align		4
        /*0010*/ 	.word	0x00000000
	.align		4
        /*0014*/ 	.word	0xfffffffd
	.align		4
        /*0018*/ 	.word	0x00000000
	.align		4
        /*001c*/ 	.word	0xfffffffc


//--------------------- .nv.constant4             --------------------------
	.section	.nv.constant4,"a",@progbits
	.align	8
	.align		8
.nv.constant4:
        /*0000*/ 	.dword	_$_str
	.align		8
        /*0008*/ 	.dword	_$_str_$_2


//--------------------- .text.triton_poi_fused__native_batch_norm_legit_no_training_silu_32 --------------------------
	.section	.text.triton_poi_fused__native_batch_norm_legit_no_training_silu_32,"ax",@progbits
	.sectionflags	@"SHF_BARRIERS=1"
	.align	128
        .global         triton_poi_fused__native_batch_norm_legit_no_training_silu_32
        .type           triton_poi_fused__native_batch_norm_legit_no_training_silu_32,@function
        .size           triton_poi_fused__native_batch_norm_legit_no_training_silu_32,(.L_x_1 - triton_poi_fused__native_batch_norm_legit_no_training_silu_32)
        .other          triton_poi_fused__native_batch_norm_legit_no_training_silu_32,@"STO_CUDA_ENTRY STV_DEFAULT"
triton_poi_fused__native_batch_norm_legit_no_training_silu_32:
.text.triton_poi_fused__native_batch_norm_legit_no_training_silu_32:
[----:B------:R-:W0:Y:S01]  /*0000*/  LDC R1, c[0x0][0x28] ;  /* 0x00000a00ff017b82 */ /* 0x000e220000000800 */
[----:B------:R-:W1:Y:S07]  /*0010*/  S2R R0, SR_CTAID.X ;  /* 0x0000000000007919 */ /* 0x000e6e0000002500 */
[----:B------:R-:W2:Y:S01]  /*0020*/  LDC.64 R36, c[0x0][0x210] ;  /* 0x00008400ff247b82 */ /* 0x000ea20000000a00 */
[----:B------:R-:W-:Y:S02]  /*0030*/  CS2R R4, SRZ ;  /* 0x0000000000047805 */ /* 0x000fe4000001ff00 */
[----:B------:R-:W-:Y:S01]  /*0040*/  CS2R R6, SRZ ;  /* 0x0000000000067805 */ /* 0x000fe2000001ff00 */
[----:B------:R-:W3:Y:S01]  /*0050*/  S2R R2, SR_TID.X ;  /* 0x0000000000027919 */ /* 0x000ee20000002100 */
[----:B------:R-:W-:-:S02]  /*0060*/  CS2R R8, SRZ ;  /* 0x0000000000087805 */ /* 0x000fc4000001ff00 */
[----:B------:R-:W-:Y:S01]  /*0070*/  CS2R R10, SRZ ;  /* 0x00000000000a7805 */ /* 0x000fe2000001ff00 */
[----:B------:R-:W-:Y:S01]  /*0080*/  ULDC.64 UR6, c[0x0][0x208] ;  /* 0x0000820000067ab9 */ /* 0x000fe20000000a00 */
[----:B------:R-:W4:Y:S01]  /*0090*/  S2R R32, SR_CTAID.Y ;  /* 0x0000000000207919 */ /* 0x000f220000002600 */
[----:B------:R-:W5:Y:S01]  /*00a0*/  LDC.64 R16, c[0x0][0x218] ;  /* 0x00008600ff107b82 */ /* 0x000f620000000a00 */
[----:B------:R-:W-:Y:S02]  /*00b0*/  CS2R R12, SRZ ;  /* 0x00000000000c7805 */ /* 0x000fe4000001ff00 */
[----:B------:R-:W-:-:S05]  /*00c0*/  CS2R R14, SRZ ;  /* 0x00000000000e7805 */ /* 0x000fca000001ff00 */
[----:B------:R-:W2:Y:S01]  /*00d0*/  LDC.64 R28, c[0x0][0x220] ;  /* 0x00008800ff1c7b82 */ /* 0x000ea20000000a00 */
[----:B-1----:R-:W-:Y:S02]  /*00e0*/  SHF.L.U32 R0, R0, 0x6, RZ ;  /* 0x0000000600007819 */ /* 0x002fe400000006ff */
[----:B---3--:R-:W-:Y:S02]  /*00f0*/  SHF.L.U32 R3, R2, 0x2, RZ ;  /* 0x0000000202037819 */ /* 0x008fe400000006ff */
[----:B------:R-:W-:Y:S02]  /*0100*/  SHF.R.U32.HI R19, RZ, 0x4, R2 ;  /* 0x00000004ff137819 */ /* 0x000fe40000011602 */
[----:B----4-:R-:W-:Y:S02]  /*0110*/  SHF.L.U32 R32, R32, 0x6, RZ ;  /* 0x0000000620207819 */ /* 0x010fe400000006ff */
[----:B------:R-:W-:Y:S02]  /*0120*/  LOP3.LUT R33, R0, 0x3c, R3, 0xf8, !PT ;  /* 0x0000003c00217812 */ /* 0x000fe400078ef803 */
[----:B------:R-:W-:-:S02]  /*0130*/  SGXT.U32 R19, R19, 0x4 ;  /* 0x000000041313781a */ /* 0x000fc40000000000 */
[C---:B------:R-:W-:Y:S01]  /*0140*/  ISETP.GE.AND P0, PT, R33.reuse, 0x100, PT ;  /* 0x000001002100780c */ /* 0x040fe20003f06270 */
[----:B-----5:R-:W-:Y:S01]  /*0150*/  IMAD.WIDE R34, R33, 0x4, R16 ;  /* 0x0000000421227825 */ /* 0x020fe200078e0210 */
[----:B------:R-:W-:Y:S02]  /*0160*/  LOP3.LUT R20, R32, 0x10, R19, 0xfe, !PT ;  /* 0x0000001020147812 */ /* 0x000fe400078efe13 */
[----:B------:R-:W-:Y:S02]  /*0170*/  LOP3.LUT R22, R32, 0x20, R19, 0xfe, !PT ;  /* 0x0000002020167812 */ /* 0x000fe400078efe13 */
[----:B------:R-:W-:Y:S02]  /*0180*/  LOP3.LUT R18, R32, R19, RZ, 0xfc, !PT ;  /* 0x0000001320127212 */ /* 0x000fe400078efcff */
[----:B------:R-:W-:Y:S02]  /*0190*/  LOP3.LUT R24, R32, 0x30, R19, 0xfe, !PT ;  /* 0x0000003020187812 */ /* 0x000fe400078efe13 */
[----:B------:R-:W-:-:S02]  /*01a0*/  ISETP.LT.AND P2, PT, R20, 0x100, !P0 ;  /* 0x000001001400780c */ /* 0x000fc40004741270 */
[----:B------:R-:W-:Y:S02]  /*01b0*/  ISETP.LT.AND P3, PT, R22, 0x100, !P0 ;  /* 0x000001001600780c */ /* 0x000fe40004761270 */
[----:B------:R-:W-:Y:S02]  /*01c0*/  CS2R R16, SRZ ;  /* 0x0000000000107805 */ /* 0x000fe4000001ff00 */
[-C--:B------:R-:W-:Y:S01]  /*01d0*/  LEA R25, R20, R33.reuse, 0x8 ;  /* 0x0000002114197211 */ /* 0x080fe200078e40ff */
[----:B------:R1:W3:Y:S01]  /*01e0*/  @!P0 LDG.E.EL.128 R12, desc[UR6][R34.64] ;  /* 0x00000006220c8981 */ /* 0x0002e2000c2e1d00 */
[-C--:B------:R-:W-:Y:S02]  /*01f0*/  LEA R27, R22, R33.reuse, 0x8 ;  /* 0x00000021161b7211 */ /* 0x080fe400078e40ff */
[-C--:B------:R-:W-:Y:S02]  /*0200*/  LEA R31, R18, R33.reuse, 0x8 ;  /* 0x00000021121f7211 */ /* 0x080fe400078e40ff */
[C---:B------:R-:W-:Y:S01]  /*0210*/  ISETP.LT.AND P4, PT, R24.reuse, 0x100, !P0 ;  /* 0x000001001800780c */ /* 0x040fe20004781270 */
[----:B--2---:R-:W-:Y:S01]  /*0220*/  IMAD.WIDE R26, R27, 0x4, R36 ;  /* 0x000000041b1a7825 */ /* 0x004fe200078e0224 */
[----:B------:R-:W-:-:S02]  /*0230*/  LEA R19, R24, R33, 0x8 ;  /* 0x0000002118137211 */ /* 0x000fc400078e40ff */
[----:B------:R-:W-:Y:S01]  /*0240*/  ISETP.LT.AND P1, PT, R18, 0x100, !P0 ;  /* 0x000001001200780c */ /* 0x000fe20004721270 */
[--C-:B------:R-:W-:Y:S01]  /*0250*/  IMAD.WIDE R24, R25, 0x4, R36.reuse ;  /* 0x0000000419187825 */ /* 0x100fe200078e0224 */
[----:B------:R2:W3:Y:S01]  /*0260*/  @P3 LDG.E.128 R8, desc[UR6][R26.64] ;  /* 0x000000061a083981 */ /* 0x0004e2000c1e1d00 */
[----:B------:R-:W-:Y:S01]  /*0270*/  CS2R R20, SRZ ;  /* 0x0000000000147805 */ /* 0x000fe2000001ff00 */
[----:B-1----:R-:W1:Y:S01]  /*0280*/  LDC.64 R34, c[0x0][0x228] ;  /* 0x00008a00ff227b82 */ /* 0x002e620000000a00 */
[--C-:B------:R-:W-:Y:S01]  /*0290*/  IMAD.WIDE R30, R31, 0x4, R36.reuse ;  /* 0x000000041f1e7825 */ /* 0x100fe200078e0224 */
[----:B------:R4:W5:Y:S03]  /*02a0*/  @P2 LDG.E.128 R4, desc[UR6][R24.64] ;  /* 0x0000000618042981 */ /* 0x000966000c1e1d00 */
[----:B------:R-:W-:Y:S01]  /*02b0*/  IMAD.WIDE R36, R19, 0x4, R36 ;  /* 0x0000000413247825 */ /* 0x000fe200078e0224 */
[----:B------:R-:W-:-:S02]  /*02c0*/  CS2R R18, SRZ ;  /* 0x0000000000127805 */ /* 0x000fc4000001ff00 */
[----:B------:R-:W-:Y:S02]  /*02d0*/  CS2R R22, SRZ ;  /* 0x0000000000167805 */ /* 0x000fe4000001ff00 */
[----:B--2---:R-:W-:Y:S02]  /*02e0*/  CS2R R26, SRZ ;  /* 0x00000000001a7805 */ /* 0x004fe4000001ff00 */
[----:B------:R2:W5:Y:S01]  /*02f0*/  @P4 LDG.E.128 R16, desc[UR6][R36.64] ;  /* 0x0000000624104981 */ /* 0x000562000c1e1d00 */
[----:B----4-:R-:W-:-:S03]  /*0300*/  CS2R R24, SRZ ;  /* 0x0000000000187805 */ /* 0x010fc6000001ff00 */
[----:B------:R4:W5:Y:S01]  /*0310*/  @P1 LDG.E.128 R20, desc[UR6][R30.64] ;  /* 0x000000061e141981 */ /* 0x000962000c1e1d00 */
[----:B0-2---:R-:W-:-:S05]  /*0320*/  IMAD.WIDE R36, R33, 0x4, R28 ;  /* 0x0000000421247825 */ /* 0x005fca00078e021c */
[----:B------:R-:W2:Y:S01]  /*0330*/  @!P0 LDG.E.EL.128 R24, desc[UR6][R36.64] ;  /* 0x0000000624188981 */ /* 0x000ea2000c2e1d00 */
[----:B------:R-:W-:Y:S02]  /*0340*/  CS2R R28, SRZ ;  /* 0x00000000001c7805 */ /* 0x000fe4000001ff00 */
[----:B----4-:R-:W-:Y:S01]  /*0350*/  CS2R R30, SRZ ;  /* 0x00000000001e7805 */ /* 0x010fe2000001ff00 */
[----:B-1----:R-:W-:-:S05]  /*0360*/  IMAD.WIDE R34, R33, 0x4, R34 ;  /* 0x0000000421227825 */ /* 0x002fca00078e0222 */
[----:B------:R0:W4:Y:S01]  /*0370*/  @!P0 LDG.E.EL.128 R28, desc[UR6][R34.64] ;  /* 0x00000006221c8981 */ /* 0x000122000c2e1d00 */
[C---:B---3--:R-:W-:Y:S01]  /*0380*/  FADD R11, -R15.reuse, R11 ;  /* 0x0000000b0f0b7221 */ /* 0x048fe20000000100 */
[C---:B-----5:R-:W-:Y:S01]  /*0390*/  FADD R7, -R15.reuse, R7 ;  /* 0x000000070f077221 */ /* 0x060fe20000000100 */
[C---:B------:R-:W-:Y:S01]  /*03a0*/  FADD R19, -R15.reuse, R19 ;  /* 0x000000130f137221 */ /* 0x040fe20000000100 */
[----:B------:R-:W-:Y:S01]  /*03b0*/  FADD R23, -R15, R23 ;  /* 0x000000170f177221 */ /* 0x000fe20000000100 */
[----:B--2---:R-:W-:-:S06]  /*03c0*/  FADD R15, R24, 0.0010000000474974513054 ;  /* 0x3a83126f180f7421 */ /* 0x004fcc0000000000 */
[----:B------:R-:W1:Y:S01]  /*03d0*/  MUFU.SQRT R15, R15 ;  /* 0x0000000f000f7308 */ /* 0x000e620000002000 */
[----:B------:R-:W-:Y:S01]  /*03e0*/  FADD R25, R25, 0.0010000000474974513054 ;  /* 0x3a83126f19197421 */ /* 0x000fe20000000000 */
[----:B------:R-:W-:Y:S01]  /*03f0*/  FADD R36, R26, 0.0010000000474974513054 ;  /* 0x3a83126f1a247421 */ /* 0x000fe20000000000 */
[----:B------:R-:W-:Y:S01]  /*0400*/  FADD R27, R27, 0.0010000000474974513054 ;  /* 0x3a83126f1b1b7421 */ /* 0x000fe20000000000 */
[C---:B------:R-:W-:Y:S01]  /*0410*/  FADD R6, -R14.reuse, R6 ;  /* 0x000000060e067221 */ /* 0x040fe20000000100 */
[----:B------:R-:W-:-:S03]  /*0420*/  FADD R10, -R14, R10 ;  /* 0x0000000a0e0a7221 */ /* 0x000fc60000000100 */
[----:B------:R-:W2:Y:S01]  /*0430*/  MUFU.SQRT R24, R25 ;  /* 0x0000001900187308 */ /* 0x000ea20000002000 */
[C---:B------:R-:W-:Y:S01]  /*0440*/  FADD R18, -R14.reuse, R18 ;  /* 0x000000120e127221 */ /* 0x040fe20000000100 */
[----:B------:R-:W-:Y:S01]  /*0450*/  FADD R22, -R14, R22 ;  /* 0x000000160e167221 */ /* 0x000fe20000000100 */
[----:B------:R-:W-:Y:S01]  /*0460*/  FADD R26, -R13, R21 ;  /* 0x000000150d1a7221 */ /* 0x000fe20000000100 */
[----:B------:R-:W-:Y:S01]  /*0470*/  HFMA2.MMA R21, -RZ, RZ, 1.625, 0 ;  /* 0x3e800000ff157435 */ /* 0x000fe200000001ff */
[----:B-1----:R-:W-:-:S03]  /*0480*/  FSETP.GT.AND P6, PT, R15, 8.50705917302346158658e+37, PT ;  /* 0x7e8000000f00780b */ /* 0x002fc60003fc4000 */
[----:B------:R-:W1:Y:S01]  /*0490*/  MUFU.SQRT R36, R36 ;  /* 0x0000002400247308 */ /* 0x000e620000002000 */
[----:B------:R-:W-:-:S07]  /*04a0*/  FSETP.GEU.AND P1, PT, R15, 1.175494350822287508e-38, PT ;  /* 0x008000000f00780b */ /* 0x000fce0003f2e000 */
[----:B------:R-:W3:Y:S01]  /*04b0*/  MUFU.SQRT R14, R27 ;  /* 0x0000001b000e7308 */ /* 0x000ee20000002000 */
[C---:B--2---:R-:W-:Y:S02]  /*04c0*/  FSETP.GT.AND P2, PT, R24.reuse, 8.50705917302346158658e+37, PT ;  /* 0x7e8000001800780b */ /* 0x044fe40003f44000 */
[----:B0-----:R-:W-:Y:S01]  /*04d0*/  FSEL R34, R21, 1, P6 ;  /* 0x3f80000015227808 */ /* 0x001fe20003000000 */
[----:B------:R-:W-:Y:S01]  /*04e0*/  @P6 FMUL R15, R15, 0.25 ;  /* 0x3e8000000f0f6820 */ /* 0x000fe20000400000 */
[----:B------:R-:W-:Y:S02]  /*04f0*/  FSETP.GEU.AND P3, PT, R24, 1.175494350822287508e-38, PT ;  /* 0x008000001800780b */ /* 0x000fe40003f6e000 */
[----:B-1----:R-:W-:Y:S01]  /*0500*/  FSETP.GT.AND P4, PT, R36, 8.50705917302346158658e+37, PT ;  /* 0x7e8000002400780b */ /* 0x002fe20003f84000 */
[----:B------:R-:W-:Y:S01]  /*0510*/  @!P1 FMUL R15, R15, 16777216 ;  /* 0x4b8000000f0f9820 */ /* 0x000fe20000400000 */
[----:B------:R-:W-:Y:S01]  /*0520*/  @!P1 FMUL R34, R34, 16777216 ;  /* 0x4b80000022229820 */ /* 0x000fe20000400000 */
[----:B------:R-:W-:-:S02]  /*0530*/  FSETP.GEU.AND P5, PT, R36, 1.175494350822287508e-38, PT ;  /* 0x008000002400780b */ /* 0x000fc40003fae000 */
[C---:B---3--:R-:W-:Y:S02]  /*0540*/  FSETP.GT.AND P6, PT, R14.reuse, 8.50705917302346158658e+37, PT ;  /* 0x7e8000000e00780b */ /* 0x048fe40003fc4000 */
[----:B------:R-:W-:Y:S01]  /*0550*/  FSETP.GEU.AND P1, PT, R14, 1.175494350822287508e-38, PT ;  /* 0x008000000e00780b */ /* 0x000fe20003f2e000 */
[----:B------:R-:W-:Y:S01]  /*0560*/  @P2 FMUL R24, R24, 0.25 ;  /* 0x3e80000018182820 */ /* 0x000fe20000400000 */
[----:B------:R-:W0:Y:S01]  /*0570*/  MUFU.RCP R15, R15 ;  /* 0x0000000f000f7308 */ /* 0x000e220000001000 */
[C---:B------:R-:W-:Y:S01]  /*0580*/  FADD R25, -R13.reuse, R5 ;  /* 0x000000050d197221 */ /* 0x040fe20000000100 */
[----:B------:R-:W-:Y:S01]  /*0590*/  FADD R37, -R12, R4 ;  /* 0x000000040c257221 */ /* 0x000fe20000000100 */
[----:B------:R-:W-:Y:S01]  /*05a0*/  @!P3 FMUL R24, R24, 16777216 ;  /* 0x4b8000001818b820 */ /* 0x000fe20000400000 */
[----:B------:R-:W-:Y:S01]  /*05b0*/  @P4 FMUL R36, R36, 0.25 ;  /* 0x3e80000024244820 */ /* 0x000fe20000400000 */
[----:B------:R-:W1:Y:S04]  /*05c0*/  LDC.64 R4, c[0x0][0x230] ;  /* 0x00008c00ff047b82 */ /* 0x000e680000000a00 */
[----:B------:R-:W-:Y:S01]  /*05d0*/  @P6 FMUL R14, R14, 0.25 ;  /* 0x3e8000000e0e6820 */ /* 0x000fe20000400000 */
[----:B------:R-:W-:Y:S01]  /*05e0*/  @!P5 FMUL R36, R36, 16777216 ;  /* 0x4b8000002424d820 */ /* 0x000fe20000400000 */
[----:B------:R-:W2:Y:S02]  /*05f0*/  MUFU.RCP R24, R24 ;  /* 0x0000001800187308 */ /* 0x000ea40000001000 */
[----:B------:R-:W-:Y:S01]  /*0600*/  @!P1 FMUL R14, R14, 16777216 ;  /* 0x4b8000000e0e9820 */ /* 0x000fe20000400000 */
[----:B------:R-:W-:Y:S01]  /*0610*/  FADD R27, -R12, R8 ;  /* 0x000000080c1b7221 */ /* 0x000fe20000000100 */
[C---:B------:R-:W-:Y:S01]  /*0620*/  FADD R9, -R13.reuse, R9 ;  /* 0x000000090d097221 */ /* 0x040fe20000000100 */
[----:B------:R-:W-:-:S03]  /*0630*/  FADD R17, -R13, R17 ;  /* 0x000000110d117221 */ /* 0x000fc60000000100 */
[----:B------:R-:W3:Y:S01]  /*0640*/  MUFU.RCP R35, R36 ;  /* 0x0000002400237308 */ /* 0x000ee20000001000 */
[C---:B------:R-:W-:Y:S01]  /*0650*/  FADD R13, -R12.reuse, R16 ;  /* 0x000000100c0d7221 */ /* 0x040fe20000000100 */
[----:B------:R-:W-:Y:S01]  /*0660*/  FSEL R16, R21, 1, P2 ;  /* 0x3f80000015107808 */ /* 0x000fe20001000000 */
[----:B------:R-:W-:-:S05]  /*0670*/  FADD R20, -R12, R20 ;  /* 0x000000140c147221 */ /* 0x000fca0000000100 */
[----:B------:R-:W5:Y:S01]  /*0680*/  MUFU.RCP R8, R14 ;  /* 0x0000000e00087308 */ /* 0x000f620000001000 */
[----:B0-----:R-:W-:Y:S01]  /*0690*/  FMUL R34, R15, R34 ;  /* 0x000000220f227220 */ /* 0x001fe20000400000 */
[C---:B------:R-:W-:Y:S02]  /*06a0*/  FSEL R12, R21.reuse, 1, P4 ;  /* 0x3f800000150c7808 */ /* 0x040fe40002000000 */
[----:B------:R-:W-:Y:S01]  /*06b0*/  FSEL R15, R21, 1, P6 ;  /* 0x3f800000150f7808 */ /* 0x000fe20003000000 */
[----:B------:R-:W-:Y:S02]  /*06c0*/  @!P3 FMUL R16, R16, 16777216 ;  /* 0x4b8000001010b820 */ /* 0x000fe40000400000 */
[----:B------:R-:W-:Y:S02]  /*06d0*/  @!P5 FMUL R12, R12, 16777216 ;  /* 0x4b8000000c0cd820 */ /* 0x000fe40000400000 */
[----:B------:R-:W-:Y:S01]  /*06e0*/  @!P1 FMUL R15, R15, 16777216 ;  /* 0x4b8000000f0f9820 */ /* 0x000fe20000400000 */
[----:B--2---:R-:W-:Y:S01]  /*06f0*/  FMUL R16, R24, R16 ;  /* 0x0000001018107220 */ /* 0x004fe20000400000 */
[----:B------:R-:W-:Y:S01]  /*0700*/  FMUL R24, R20, R34 ;  /* 0x0000002214187220 */ /* 0x000fe20000400000 */
[----:B---3--:R-:W-:Y:S01]  /*0710*/  FMUL R35, R35, R12 ;  /* 0x0000000c23237220 */ /* 0x008fe20000400000 */
[----:B------:R-:W-:Y:S01]  /*0720*/  FMUL R20, R13, R34 ;  /* 0x000000220d147220 */ /* 0x000fe20000400000 */
[----:B------:R-:W-:Y:S01]  /*0730*/  CS2R R12, SRZ ;  /* 0x00000000000c7805 */ /* 0x000fe2000001ff00 */
[----:B-----5:R-:W-:Y:S01]  /*0740*/  FMUL R8, R8, R15 ;  /* 0x0000000f08087220 */ /* 0x020fe20000400000 */
[----:B------:R-:W-:Y:S01]  /*0750*/  CS2R R14, SRZ ;  /* 0x00000000000e7805 */ /* 0x000fe2000001ff00 */
[----:B-1----:R-:W-:-:S05]  /*0760*/  IMAD.WIDE R4, R33, 0x4, R4 ;  /* 0x0000000421047825 */ /* 0x002fca00078e0204 */
[----:B------:R0:W4:Y:S01]  /*0770*/  @!P0 LDG.E.EL.128 R12, desc[UR6][R4.64] ;  /* 0x00000006040c8981 */ /* 0x000122000c2e1d00 */
[----:B------:R-:W-:Y:S01]  /*0780*/  FMUL R26, R26, R16 ;  /* 0x000000101a1a7220 */ /* 0x000fe20000400000 */
[-C--:B------:R-:W-:Y:S01]  /*0790*/  FMUL R37, R37, R34.reuse ;  /* 0x0000002225257220 */ /* 0x080fe20000400000 */
[----:B------:R-:W-:Y:S01]  /*07a0*/  FMUL R27, R27, R34 ;  /* 0x000000221b1b7220 */ /* 0x000fe20000400000 */
[-C--:B------:R-:W-:Y:S01]  /*07b0*/  FMUL R36, R9, R16.reuse ;  /* 0x0000001009247220 */ /* 0x080fe20000400000 */
[----:B------:R-:W-:Y:S01]  /*07c0*/  FMUL R34, R25, R16 ;  /* 0x0000001019227220 */ /* 0x000fe20000400000 */
[-C--:B0-----:R-:W-:Y:S01]  /*07d0*/  FMUL R5, R6, R35.reuse ;  /* 0x0000002306057220 */ /* 0x081fe20000400000 */
[----:B------:R-:W-:Y:S01]  /*07e0*/  FMUL R6, R7, R8 ;  /* 0x0000000807067220 */ /* 0x000fe20000400000 */
[----:B------:R-:W0:Y:S01]  /*07f0*/  S2UR UR5, SR_CgaCtaId ;  /* 0x00000000000579c3 */ /* 0x000e220000008800 */
[-C--:B------:R-:W-:Y:S01]  /*0800*/  FMUL R9, R22, R35.reuse ;  /* 0x0000002316097220 */ /* 0x080fe20000400000 */
[----:B------:R-:W-:Y:S01]  /*0810*/  FMUL R16, R17, R16 ;  /* 0x0000001011107220 */ /* 0x000fe20000400000 */
[-C--:B------:R-:W-:Y:S01]  /*0820*/  FMUL R17, R10, R35.reuse ;  /* 0x000000230a117220 */ /* 0x080fe20000400000 */
[-C--:B------:R-:W-:Y:S01]  /*0830*/  FMUL R10, R11, R8.reuse ;  /* 0x000000080b0a7220 */ /* 0x080fe20000400000 */
[----:B------:R-:W-:Y:S01]  /*0840*/  FMUL R35, R18, R35 ;  /* 0x0000002312237220 */ /* 0x000fe20000400000 */
[----:B------:R-:W-:Y:S01]  /*0850*/  SHF.R.U32.HI R18, RZ, 0x4, R2 ;  /* 0x00000004ff127819 */ /* 0x000fe20000011602 */
[-C--:B------:R-:W-:Y:S01]  /*0860*/  FMUL R4, R23, R8.reuse ;  /* 0x0000000817047220 */ /* 0x080fe20000400000 */
[----:B------:R-:W-:-:S02]  /*0870*/  FMUL R8, R19, R8 ;  /* 0x0000000813087220 */ /* 0x000fc40000400000 */
[----:B------:R-:W-:Y:S01]  /*0880*/  SGXT.U32 R18, R18, 0x4 ;  /* 0x000000041212781a */ /* 0x000fe20000000000 */
[----:B------:R-:W-:Y:S02]  /*0890*/  UMOV UR4, 0x400 ;  /* 0x0000040000047882 */ /* 0x000fe40000000000 */
[----:B0-----:R-:W-:Y:S01]  /*08a0*/  UPRMT UR4, UR5, 0x654, UR4 ;  /* 0x0000065405047896 */ /* 0x001fe20008000004 */
[----:B----4-:R-:W-:-:S04]  /*08b0*/  FFMA R33, R24, R28, R12 ;  /* 0x0000001c18217223 */ /* 0x010fc8000000000c */
[----:B------:R-:W-:-:S04]  /*08c0*/  FADD R24, RZ, -R33 ;  /* 0x80000021ff187221 */ /* 0x000fc80000000000 */
[----:B------:R-:W-:-:S05]  /*08d0*/  FMUL R24, R24, 1.4426950216293334961 ;  /* 0x3fb8aa3b18187820 */ /* 0x000fca0000400000 */
[----:B------:R-:W-:Y:S01]  /*08e0*/  FSETP.GEU.AND P0, PT, R24, -126, PT ;  /* 0xc2fc00001800780b */ /* 0x000fe20003f0e000 */
[----:B------:R-:W-:-:S12]  /*08f0*/  FFMA R26, R26, R29, R13 ;  /* 0x0000001d1a1a7223 */ /* 0x000fd8000000000d */
[----:B------:R-:W-:Y:S01]  /*0900*/  @!P0 FMUL R24, R24, 0.5 ;  /* 0x3f00000018188820 */ /* 0x000fe20000400000 */
[----:B------:R-:W-:-:S05]  /*0910*/  FADD R7, RZ, -R26 ;  /* 0x8000001aff077221 */ /* 0x000fca0000000000 */
[----:B------:R-:W0:Y:S01]  /*0920*/  MUFU.EX2 R24, R24 ;  /* 0x0000001800187308 */ /* 0x000e220000000800 */
[----:B------:R-:W-:Y:S01]  /*0930*/  FMUL R7, R7, 1.4426950216293334961 ;  /* 0x3fb8aa3b07077820 */ /* 0x000fe20000400000 */
[----:B------:R-:W-:Y:S01]  /*0940*/  FFMA R11, R9, R30, R14 ;  /* 0x0000001e090b7223 */ /* 0x000fe2000000000e */
[----:B------:R-:W-:-:S03]  /*0950*/  SHF.L.U32 R9, R2, 0x8, RZ ;  /* 0x0000000802097819 */ /* 0x000fc600000006ff */
[----:B------:R-:W-:Y:S01]  /*0960*/  FSETP.GEU.AND P2, PT, R7, -126, PT ;  /* 0xc2fc00000700780b */ /* 0x000fe20003f4e000 */
[-CC-:B------:R-:W-:Y:S01]  /*0970*/  FFMA R5, R5, R30.reuse, R14.reuse ;  /* 0x0000001e05057223 */ /* 0x180fe2000000000e */
[-CC-:B------:R-:W-:Y:S01]  /*0980*/  FFMA R17, R17, R30.reuse, R14.reuse ;  /* 0x0000001e11117223 */ /* 0x180fe2000000000e */
[----:B------:R-:W-:Y:S01]  /*0990*/  FFMA R35, R35, R30, R14 ;  /* 0x0000001e23237223 */ /* 0x000fe2000000000e */
[----:B------:R-:W-:Y:S01]  /*09a0*/  LOP3.LUT R9, R9, 0xf00, RZ, 0xc0, !PT ;  /* 0x00000f0009097812 */ /* 0x000fe200078ec0ff */
[--C-:B------:R-:W-:Y:S01]  /*09b0*/  FFMA R37, R37, R28, R12.reuse ;  /* 0x0000001c25257223 */ /* 0x100fe2000000000c */
[----:B------:R-:W-:Y:S01]  /*09c0*/  FADD R14, RZ, -R11 ;  /* 0x8000000bff0e7221 */ /* 0x000fe20000000000 */
[----:B0-----:R-:W-:Y:S01]  /*09d0*/  @!P0 FMUL R24, R24, R24 ;  /* 0x0000001818188220 */ /* 0x001fe20000400000 */
[-CC-:B------:R-:W-:Y:S01]  /*09e0*/  FFMA R27, R27, R28.reuse, R12.reuse ;  /* 0x0000001c1b1b7223 */ /* 0x180fe2000000000c */
[----:B------:R-:W-:Y:S01]  /*09f0*/  FFMA R20, R20, R28, R12 ;  /* 0x0000001c14147223 */ /* 0x000fe2000000000c */
[----:B------:R-:W-:Y:S01]  /*0a00*/  FFMA R19, R6, R31, R15 ;  /* 0x0000001f06137223 */ /* 0x000fe2000000000f */
[----:B------:R-:W-:Y:S01]  /*0a10*/  FADD R12, R24, 1 ;  /* 0x3f800000180c7421 */ /* 0x000fe20000000000 */
[----:B------:R-:W-:Y:S01]  /*0a20*/  LOP3.LUT R6, R9, R18, RZ, 0xfc, !PT ;  /* 0x0000001209067212 */ /* 0x000fe200078efcff */
[----:B------:R-:W-:Y:S01]  /*0a30*/  FMUL R14, R14, 1.4426950216293334961 ;  /* 0x3fb8aa3b0e0e7820 */ /* 0x000fe20000400000 */
[----:B------:R-:W-:Y:S01]  /*0a40*/  FADD R18, RZ, -R37 ;  /* 0x80000025ff127221 */ /* 0x000fe20000000000 */
[----:B------:R-:W-:Y:S01]  /*0a50*/  @!P2 FMUL R7, R7, 0.5 ;  /* 0x3f0000000707a820 */ /* 0x000fe20000400000 */
[----:B------:R-:W-:-:S02]  /*0a60*/  FSETP.GT.AND P0, PT, R12, 8.50705917302346158658e+37, PT ;  /* 0x7e8000000c00780b */ /* 0x000fc40003f04000 */
[----:B------:R-:W-:Y:S01]  /*0a70*/  FMUL R18, R18, 1.4426950216293334961 ;  /* 0x3fb8aa3b12127820 */ /* 0x000fe20000400000 */
[----:B------:R-:W-:Y:S01]  /*0a80*/  FSETP.GEU.AND P3, PT, R14, -126, PT ;  /* 0xc2fc00000e00780b */ /* 0x000fe20003f6e000 */
[----:B------:R-:W0:Y:S03]  /*0a90*/  MUFU.EX2 R22, R7 ;  /* 0x0000000700167308 */ /* 0x000e260000000800 */
[----:B------:R-:W-:Y:S01]  /*0aa0*/  FSETP.GEU.AND P1, PT, R18, -126, PT ;  /* 0xc2fc00001200780b */ /* 0x000fe20003f2e000 */
[-CC-:B------:R-:W-:Y:S01]  /*0ab0*/  FFMA R34, R34, R29.reuse, R13.reuse ;  /* 0x0000001d22227223 */ /* 0x180fe2000000000d */
[-CC-:B------:R-:W-:Y:S01]  /*0ac0*/  FFMA R36, R36, R29.reuse, R13.reuse ;  /* 0x0000001d24247223 */ /* 0x180fe2000000000d */
[----:B------:R-:W-:Y:S01]  /*0ad0*/  FFMA R16, R16, R29, R13 ;  /* 0x0000001d10107223 */ /* 0x000fe2000000000d */
[C---:B------:R-:W-:Y:S01]  /*0ae0*/  LEA.HI R13, R9.reuse, UR4, RZ, 0x1e ;  /* 0x00000004090d7c11 */ /* 0x040fe2000f8ff0ff */
[-CC-:B------:R-:W-:Y:S01]  /*0af0*/  FFMA R4, R4, R31.reuse, R15.reuse ;  /* 0x0000001f04047223 */ /* 0x180fe2000000000f */
[C---:B------:R-:W-:Y:S01]  /*0b00*/  LOP3.LUT R24, R9.reuse, 0x80, RZ, 0xfc, !PT ;  /* 0x0000008009187812 */ /* 0x040fe200078efcff */
[-CC-:B------:R-:W-:Y:S01]  /*0b10*/  FFMA R10, R10, R31.reuse, R15.reuse ;  /* 0x0000001f0a0a7223 */ /* 0x180fe2000000000f */
[----:B------:R-:W-:Y:S01]  /*0b20*/  @P0 FMUL R12, R12, 0.25 ;  /* 0x3e8000000c0c0820 */ /* 0x000fe20000400000 */
[----:B------:R-:W-:Y:S01]  /*0b30*/  FFMA R15, R8, R31, R15 ;  /* 0x0000001f080f7223 */ /* 0x000fe2000000000f */
[----:B------:R-:W-:Y:S01]  /*0b40*/  @!P3 FMUL R14, R14, 0.5 ;  /* 0x3f0000000e0eb820 */ /* 0x000fe20000400000 */
[----:B------:R-:W-:-:S02]  /*0b50*/  LOP3.LUT R8, R9, 0x40, RZ, 0xfc, !PT ;  /* 0x0000004009087812 */ /* 0x000fc400078efcff */
[----:B------:R-:W-:Y:S02]  /*0b60*/  LOP3.LUT R28, R9, 0xc0, RZ, 0xfc, !PT ;  /* 0x000000c0091c7812 */ /* 0x000fe400078efcff */
[----:B------:R-:W-:Y:S01]  /*0b70*/  LEA R9, R6, R13, 0x2 ;  /* 0x0000000d06097211 */ /* 0x000fe200078e10ff */
[----:B------:R-:W-:Y:S01]  /*0b80*/  FADD R13, RZ, -R34 ;  /* 0x80000022ff0d7221 */ /* 0x000fe20000000000 */
[----:B------:R-:W-:Y:S01]  /*0b90*/  LEA.HI R25, R24, UR4, RZ, 0x1e ;  /* 0x0000000418197c11 */ /* 0x000fe2000f8ff0ff */
[----:B------:R-:W-:Y:S01]  /*0ba0*/  FADD R24, RZ, -R5 ;  /* 0x80000005ff187221 */ /* 0x000fe20000000000 */
[----:B------:R-:W-:Y:S01]  /*0bb0*/  @!P1 FMUL R18, R18, 0.5 ;  /* 0x3f00000012129820 */ /* 0x000fe20000400000 */
[----:B------:R-:W-:Y:S01]  /*0bc0*/  MUFU.RCP R12, R12 ;  /* 0x0000000c000c7308 */ /* 0x000fe20000001000 */
[----:B0-----:R-:W-:Y:S01]  /*0bd0*/  @!P2 FMUL R22, R22, R22 ;  /* 0x000000161616a220 */ /* 0x001fe20000400000 */
[----:B------:R-:W-:Y:S01]  /*0be0*/  FMUL R13, R13, 1.4426950216293334961 ;  /* 0x3fb8aa3b0d0d7820 */ /* 0x000fe20000400000 */
[----:B------:R-:W-:Y:S01]  /*0bf0*/  FMUL R24, R24, 1.4426950216293334961 ;  /* 0x3fb8aa3b18187820 */ /* 0x000fe20000400000 */
[----:B------:R-:W-:-:S04]  /*0c00*/  LEA.HI R23, R8, UR4, RZ, 0x1e ;  /* 0x0000000408177c11 */ /* 0x000fc8000f8ff0ff */
[----:B------:R-:W0:Y:S01]  /*0c10*/  MUFU.EX2 R14, R14 ;  /* 0x0000000e000e7308 */ /* 0x000e220000000800 */
[----:B------:R-:W-:Y:S01]  /*0c20*/  FADD R22, R22, 1 ;  /* 0x3f80000016167421 */ /* 0x000fe20000000000 */
[----:B------:R-:W-:Y:S02]  /*0c30*/  FSETP.GEU.AND P4, PT, R13, -126, PT ;  /* 0xc2fc00000d00780b */ /* 0x000fe40003f8e000 */
[----:B------:R-:W-:-:S04]  /*0c40*/  FSETP.GEU.AND P6, PT, R24, -126, PT ;  /* 0xc2fc00001800780b */ /* 0x000fc80003fce000 */
[----:B------:R-:W1:Y:S01]  /*0c50*/  MUFU.EX2 R18, R18 ;  /* 0x0000001200127308 */ /* 0x000e620000000800 */
[----:B------:R-:W-:Y:S02]  /*0c60*/  LEA R8, R6, R23, 0x2 ;  /* 0x0000001706087211 */ /* 0x000fe400078e10ff */
[----:B------:R-:W-:Y:S02]  /*0c70*/  FSEL R23, R21, 1, P0 ;  /* 0x3f80000015177808 */ /* 0x000fe40000000000 */
[----:B------:R-:W-:Y:S01]  /*0c80*/  FSETP.GT.AND P5, PT, R22, 8.50705917302346158658e+37, PT ;  /* 0x7e8000001600780b */ /* 0x000fe20003fa4000 */
[----:B0-----:R-:W-:Y:S02]  /*0c90*/  @!P3 FMUL R14, R14, R14 ;  /* 0x0000000e0e0eb220 */ /* 0x001fe40000400000 */
[----:B------:R-:W-:Y:S01]  /*0ca0*/  FMUL R12, R12, R23 ;  /* 0x000000170c0c7220 */ /* 0x000fe20000400000 */
[----:B------:R-:W-:Y:S01]  /*0cb0*/  FADD R23, RZ, -R19 ;  /* 0x80000013ff177221 */ /* 0x000fe20000000000 */
[----:B------:R-:W-:Y:S01]  /*0cc0*/  LEA R7, R6, R25, 0x2 ;  /* 0x0000001906077211 */ /* 0x000fe200078e10ff */
[----:B------:R-:W-:Y:S01]  /*0cd0*/  @!P4 FMUL R13, R13, 0.5 ;  /* 0x3f0000000d0dc820 */ /* 0x000fe20000400000 */
[----:B------:R-:W-:Y:S01]  /*0ce0*/  FADD R25, R14, 1 ;  /* 0x3f8000000e197421 */ /* 0x000fe20000000000 */
[----:B------:R-:W-:Y:S01]  /*0cf0*/  FMUL R23, R23, 1.4426950216293334961 ;  /* 0x3fb8aa3b17177820 */ /* 0x000fe20000400000 */
[----:B------:R-:W-:Y:S01]  /*0d00*/  @!P6 FMUL R24, R24, 0.5 ;  /* 0x3f0000001818e820 */ /* 0x000fe20000400000 */
[----:B-1----:R-:W-:Y:S01]  /*0d10*/  @!P1 FMUL R18, R18, R18 ;  /* 0x0000001212129220 */ /* 0x002fe20000400000 */
[----:B------:R-:W-:Y:S01]  /*0d20*/  FADD R14, RZ, -R27 ;  /* 0x8000001bff0e7221 */ /* 0x000fe20000000000 */
[----:B------:R-:W-:Y:S01]  /*0d30*/  LEA.HI R29, R28, UR4, RZ, 0x1e ;  /* 0x000000041c1d7c11 */ /* 0x000fe2000f8ff0ff */
[----:B------:R-:W-:Y:S01]  /*0d40*/  @P5 FMUL R22, R22, 0.25 ;  /* 0x3e80000016165820 */ /* 0x000fe20000400000 */
[----:B------:R-:W-:Y:S01]  /*0d50*/  FADD R28, R18, 1 ;  /* 0x3f800000121c7421 */ /* 0x000fe20000000000 */
[----:B------:R-:W-:Y:S01]  /*0d60*/  FSETP.GEU.AND P0, PT, R23, -126, PT ;  /* 0xc2fc00001700780b */ /* 0x000fe20003f0e000 */
[----:B------:R-:W-:Y:S01]  /*0d70*/  FMUL R18, R14, 1.4426950216293334961 ;  /* 0x3fb8aa3b0e127820 */ /* 0x000fe20000400000 */
[----:B------:R-:W0:Y:S01]  /*0d80*/  MUFU.EX2 R13, R13 ;  /* 0x0000000d000d7308 */ /* 0x000e220000000800 */
[----:B------:R-:W-:-:S02]  /*0d90*/  FSETP.GT.AND P1, PT, R25, 8.50705917302346158658e+37, PT ;  /* 0x7e8000001900780b */ /* 0x000fc40003f24000 */
[----:B------:R-:W-:-:S05]  /*0da0*/  FSETP.GT.AND P2, PT, R28, 8.50705917302346158658e+37, PT ;  /* 0x7e8000001c00780b */ /* 0x000fca0003f44000 */
[----:B------:R-:W1:Y:S01]  /*0db0*/  MUFU.EX2 R24, R24 ;  /* 0x0000001800187308 */ /* 0x000e620000000800 */
[----:B------:R-:W-:-:S07]  /*0dc0*/  FSETP.GEU.AND P3, PT, R18, -126, PT ;  /* 0xc2fc00001200780b */ /* 0x000fce0003f6e000 */
[----:B------:R-:W2:Y:S01]  /*0dd0*/  MUFU.RCP R22, R22 ;  /* 0x0000001600167308 */ /* 0x000ea20000001000 */
[----:B------:R-:W-:Y:S01]  /*0de0*/  LEA R6, R6, R29, 0x2 ;  /* 0x0000001d06067211 */ /* 0x000fe200078e10ff */
[----:B------:R-:W-:Y:S01]  /*0df0*/  @!P0 FMUL R23, R23, 0.5 ;  /* 0x3f00000017178820 */ /* 0x000fe20000400000 */
[----:B------:R-:W-:Y:S01]  /*0e00*/  FSEL R29, R21, 1, P5 ;  /* 0x3f800000151d7808 */ /* 0x000fe20002800000 */
[----:B0-----:R-:W-:Y:S01]  /*0e10*/  @!P4 FMUL R13, R13, R13 ;  /* 0x0000000d0d0dc220 */ /* 0x001fe20000400000 */
[----:B------:R-:W-:Y:S01]  /*0e20*/  @P1 FMUL R25, R25, 0.25 ;  /* 0x3e80000019191820 */ /* 0x000fe20000400000 */
[----:B-1----:R-:W-:Y:S02]  /*0e30*/  @!P6 FMUL R24, R24, R24 ;  /* 0x000000181818e220 */ /* 0x002fe40000400000 */
[----:B------:R-:W0:Y:S01]  /*0e40*/  MUFU.EX2 R14, R23 ;  /* 0x00000017000e7308 */ /* 0x000e220000000800 */
[----:B------:R-:W-:Y:S01]  /*0e50*/  @!P3 FMUL R18, R18, 0.5 ;  /* 0x3f0000001212b820 */ /* 0x000fe20000400000 */
[----:B------:R-:W-:Y:S01]  /*0e60*/  @P2 FMUL R28, R28, 0.25 ;  /* 0x3e8000001c1c2820 */ /* 0x000fe20000400000 */
[----:B--2---:R-:W-:Y:S01]  /*0e70*/  FMUL R31, R22, R29 ;  /* 0x0000001d161f7220 */ /* 0x004fe20000400000 */
[----:B------:R-:W-:Y:S01]  /*0e80*/  FADD R29, R13, 1 ;  /* 0x3f8000000d1d7421 */ /* 0x000fe20000000000 */
[----:B------:R-:W-:-:S03]  /*0e90*/  FADD R22, R24, 1 ;  /* 0x3f80000018167421 */ /* 0x000fc60000000000 */
[----:B------:R1:W2:Y:S01]  /*0ea0*/  MUFU.RCP R30, R25 ;  /* 0x00000019001e7308 */ /* 0x0002a20000001000 */
[----:B------:R-:W-:-:S07]  /*0eb0*/  FSETP.GT.AND P4, PT, R29, 8.50705917302346158658e+37, PT ;  /* 0x7e8000001d00780b */ /* 0x000fce0003f84000 */
[----:B------:R-:W3:Y:S01]  /*0ec0*/  MUFU.EX2 R24, R18 ;  /* 0x0000001200187308 */ /* 0x000ee20000000800 */
[----:B------:R-:W-:-:S07]  /*0ed0*/  FSETP.GT.AND P5, PT, R22, 8.50705917302346158658e+37, PT ;  /* 0x7e8000001600780b */ /* 0x000fce0003fa4000 */
[----:B------:R-:W4:Y:S01]  /*0ee0*/  MUFU.RCP R28, R28 ;  /* 0x0000001c001c7308 */ /* 0x000f220000001000 */
[----:B0-----:R-:W-:Y:S01]  /*0ef0*/  @!P0 FMUL R14, R14, R14 ;  /* 0x0000000e0e0e8220 */ /* 0x001fe20000400000 */
[C---:B------:R-:W-:Y:S01]  /*0f00*/  FSEL R23, R21.reuse, 1, P1 ;  /* 0x3f80000015177808 */ /* 0x040fe20000800000 */
[----:B------:R-:W-:Y:S01]  /*0f10*/  FMUL R13, R26, R31 ;  /* 0x0000001f1a0d7220 */ /* 0x000fe20000400000 */
[----:B------:R-:W-:Y:S01]  /*0f20*/  FSEL R31, R21, 1, P2 ;  /* 0x3f800000151f7808 */ /* 0x000fe20001000000 */
[----:B-1----:R-:W-:Y:S01]  /*0f30*/  FADD R25, R14, 1 ;  /* 0x3f8000000e197421 */ /* 0x002fe20000000000 */
[----:B------:R-:W-:Y:S01]  /*0f40*/  @P4 FMUL R29, R29, 0.25 ;  /* 0x3e8000001d1d4820 */ /* 0x000fe20000400000 */
[----:B--2---:R-:W-:Y:S01]  /*0f50*/  FMUL R14, R30, R23 ;  /* 0x000000171e0e7220 */ /* 0x004fe20000400000 */
[----:B---3--:R-:W-:Y:S01]  /*0f60*/  @!P3 FMUL R24, R24, R24 ;  /* 0x000000181818b220 */ /* 0x008fe20000400000 */
[----:B------:R-:W-:Y:S01]  /*0f70*/  FADD R23, RZ, -R36 ;  /* 0x80000024ff177221 */ /* 0x000fe20000000000 */
[----:B------:R-:W-:-:S02]  /*0f80*/  @P5 FMUL R22, R22, 0.25 ;  /* 0x3e80000016165820 */ /* 0x000fc40000400000 */
[----:B------:R-:W-:Y:S01]  /*0f90*/  FADD R26, R24, 1 ;  /* 0x3f800000181a7421 */ /* 0x000fe20000000000 */
[----:B------:R-:W-:Y:S01]  /*0fa0*/  FMUL R23, R23, 1.4426950216293334961 ;  /* 0x3fb8aa3b17177820 */ /* 0x000fe20000400000 */
[----:B----4-:R-:W-:Y:S01]  /*0fb0*/  FMUL R28, R28, R31 ;  /* 0x0000001f1c1c7220 */ /* 0x010fe20000400000 */
[----:B------:R-:W-:Y:S01]  /*0fc0*/  FSETP.GT.AND P0, PT, R25, 8.50705917302346158658e+37, PT ;  /* 0x7e8000001900780b */ /* 0x000fe20003f04000 */
[----:B------:R-:W0:Y:S02]  /*0fd0*/  MUFU.RCP R29, R29 ;  /* 0x0000001d001d7308 */ /* 0x000e240000001000 */
[----:B------:R-:W-:Y:S01]  /*0fe0*/  FMUL R18, R37, R28 ;  /* 0x0000001c25127220 */ /* 0x000fe20000400000 */
[----:B------:R-:W-:Y:S02]  /*0ff0*/  FSEL R28, R21, 1, P4 ;  /* 0x3f800000151c7808 */ /* 0x000fe40002000000 */
[----:B------:R-:W-:Y:S02]  /*1000*/  FSETP.GT.AND P4, PT, R26, 8.50705917302346158658e+37, PT ;  /* 0x7e8000001a00780b */ /* 0x000fe40003f84000 */
[----:B------:R-:W-:Y:S01]  /*1010*/  FSETP.GEU.AND P3, PT, R23, -126, PT ;  /* 0xc2fc00001700780b */ /* 0x000fe20003f6e000 */
[----:B------:R-:W1:Y:S01]  /*1020*/  MUFU.RCP R22, R22 ;  /* 0x0000001600167308 */ /* 0x000e620000001000 */
[----:B------:R-:W-:Y:S01]  /*1030*/  FMUL R14, R11, R14 ;  /* 0x0000000e0b0e7220 */ /* 0x000fe20000400000 */
[----:B------:R-:W-:-:S02]  /*1040*/  FSEL R31, R21, 1, P5 ;  /* 0x3f800000151f7808 */ /* 0x000fc40002800000 */
[----:B------:R-:W-:Y:S01]  /*1050*/  @P0 FMUL R25, R25, 0.25 ;  /* 0x3e80000019190820 */ /* 0x000fe20000400000 */
[----:B0-----:R-:W-:-:S03]  /*1060*/  FMUL R11, R29, R28 ;  /* 0x0000001c1d0b7220 */ /* 0x001fc60000400000 */
[----:B------:R0:W2:Y:S02]  /*1070*/  MUFU.RCP R28, R25 ;  /* 0x00000019001c7308 */ /* 0x0000a40000001000 */
[----:B------:R-:W-:Y:S02]  /*1080*/  @P4 FMUL R26, R26, 0.25 ;  /* 0x3e8000001a1a4820 */ /* 0x000fe40000400000 */
[----:B------:R-:W-:Y:S01]  /*1090*/  @!P3 FMUL R23, R23, 0.5 ;  /* 0x3f0000001717b820 */ /* 0x000fe20000400000 */
[----:B------:R-:W-:Y:S01]  /*10a0*/  FADD R29, RZ, -R17 ;  /* 0x80000011ff1d7221 */ /* 0x000fe20000000000 */
[----:B-1----:R-:W-:Y:S02]  /*10b0*/  FMUL R22, R22, R31 ;  /* 0x0000001f16167220 */ /* 0x002fe40000400000 */
[----:B------:R-:W1:Y:S01]  /*10c0*/  MUFU.EX2 R24, R23 ;  /* 0x0000001700187308 */ /* 0x000e620000000800 */
[----:B------:R-:W-:Y:S01]  /*10d0*/  FMUL R29, R29, 1.4426950216293334961 ;  /* 0x3fb8aa3b1d1d7820 */ /* 0x000fe20000400000 */
[----:B------:R-:W-:Y:S01]  /*10e0*/  FMUL R22, R5, R22 ;  /* 0x0000001605167220 */ /* 0x000fe20000400000 */
[----:B------:R-:W-:-:S05]  /*10f0*/  FADD R5, RZ, -R10 ;  /* 0x8000000aff057221 */ /* 0x000fca0000000000 */
[----:B------:R-:W3:Y:S01]  /*1100*/  MUFU.RCP R26, R26 ;  /* 0x0000001a001a7308 */ /* 0x000ee20000001000 */
[----:B------:R-:W-:Y:S01]  /*1110*/  FSEL R31, R21, 1, P0 ;  /* 0x3f800000151f7808 */ /* 0x000fe20000000000 */
[----:B0-----:R-:W-:Y:S01]  /*1120*/  FMUL R25, R5, 1.4426950216293334961 ;  /* 0x3fb8aa3b05197820 */ /* 0x001fe20000400000 */
[----:B------:R-:W-:Y:S01]  /*1130*/  FSETP.GEU.AND P6, PT, R29, -126, PT ;  /* 0xc2fc00001d00780b */ /* 0x000fe20003fce000 */
[----:B------:R-:W-:Y:S01]  /*1140*/  FMUL R12, R33, R12 ;  /* 0x0000000c210c7220 */ /* 0x000fe20000400000 */
[----:B------:R-:W-:Y:S01]  /*1150*/  FMUL R11, R34, R11 ;  /* 0x0000000b220b7220 */ /* 0x000fe20000400000 */
[----:B--2---:R-:W-:Y:S01]  /*1160*/  FMUL R34, R28, R31 ;  /* 0x0000001f1c227220 */ /* 0x004fe20000400000 */
[----:B------:R-:W-:Y:S01]  /*1170*/  FSEL R33, R21, 1, P4 ;  /* 0x3f80000015217808 */ /* 0x000fe20002000000 */
[----:B------:R-:W-:Y:S01]  /*1180*/  FADD R28, RZ, -R16 ;  /* 0x80000010ff1c7221 */ /* 0x000fe20000000000 */
[----:B------:R-:W-:Y:S01]  /*1190*/  FSETP.GEU.AND P0, PT, R25, -126, PT ;  /* 0xc2fc00001900780b */ /* 0x000fe20003f0e000 */
[----:B------:R-:W-:Y:S01]  /*11a0*/  FMUL R5, R19, R34 ;  /* 0x0000002213057220 */ /* 0x000fe20000400000 */
[----:B-1----:R-:W-:Y:S01]  /*11b0*/  @!P3 FMUL R24, R24, R24 ;  /* 0x000000181818b220 */ /* 0x002fe20000400000 */
[----:B------:R-:W-:Y:S01]  /*11c0*/  FMUL R28, R28, 1.4426950216293334961 ;  /* 0x3fb8aa3b1c1c7820 */ /* 0x000fe20000400000 */
[----:B---3--:R-:W-:Y:S01]  /*11d0*/  FMUL R34, R26, R33 ;  /* 0x000000211a227220 */ /* 0x008fe20000400000 */
[----:B------:R-:W-:Y:S01]  /*11e0*/  FADD R30, RZ, -R20 ;  /* 0x80000014ff1e7221 */ /* 0x000fe20000000000 */
[----:B------:R-:W-:Y:S01]  /*11f0*/  FADD R33, R24, 1 ;  /* 0x3f80000018217421 */ /* 0x000fe20000000000 */
[----:B------:R-:W-:Y:S01]  /*1200*/  @!P6 FMUL R29, R29, 0.5 ;  /* 0x3f0000001d1de820 */ /* 0x000fe20000400000 */
[----:B------:R-:W-:Y:S01]  /*1210*/  FMUL R24, R27, R34 ;  /* 0x000000221b187220 */ /* 0x000fe20000400000 */
[----:B------:R-:W-:Y:S01]  /*1220*/  FADD R27, RZ, -R4 ;  /* 0x80000004ff1b7221 */ /* 0x000fe20000000000 */
[----:B------:R-:W-:Y:S01]  /*1230*/  FSETP.GEU.AND P2, PT, R28, -126, PT ;  /* 0xc2fc00001c00780b */ /* 0x000fe20003f4e000 */
[----:B------:R-:W-:Y:S01]  /*1240*/  FMUL R30, R30, 1.4426950216293334961 ;  /* 0x3fb8aa3b1e1e7820 */ /* 0x000fe20000400000 */
[----:B------:R-:W-:Y:S01]  /*1250*/  FADD R31, RZ, -R35 ;  /* 0x80000023ff1f7221 */ /* 0x000fe20000000000 */
[----:B------:R-:W0:Y:S01]  /*1260*/  MUFU.EX2 R23, R29 ;  /* 0x0000001d00177308 */ /* 0x000e220000000800 */
[----:B------:R-:W-:Y:S01]  /*1270*/  FMUL R34, R27, 1.4426950216293334961 ;  /* 0x3fb8aa3b1b227820 */ /* 0x000fe20000400000 */
[----:B------:R-:W-:Y:S01]  /*1280*/  @!P0 FMUL R25, R25, 0.5 ;  /* 0x3f00000019198820 */ /* 0x000fe20000400000 */
[----:B------:R-:W-:Y:S01]  /*1290*/  FMUL R31, R31, 1.4426950216293334961 ;  /* 0x3fb8aa3b1f1f7820 */ /* 0x000fe20000400000 */
[----:B------:R-:W-:-:S02]  /*12a0*/  FSETP.GEU.AND P1, PT, R30, -126, PT ;  /* 0xc2fc00001e00780b */ /* 0x000fc40003f2e000 */
[----:B------:R-:W-:Y:S02]  /*12b0*/  FSETP.GEU.AND P5, PT, R34, -126, PT ;  /* 0xc2fc00002200780b */ /* 0x000fe40003fae000 */
[----:B------:R1:W-:Y:S01]  /*12c0*/  MUFU.EX2 R19, R25 ;  /* 0x0000001900137308 */ /* 0x0003e20000000800 */
[----:B------:R-:W-:Y:S01]  /*12d0*/  FSETP.GEU.AND P3, PT, R31, -126, PT ;  /* 0xc2fc00001f00780b */ /* 0x000fe20003f6e000 */
[----:B------:R-:W-:Y:S01]  /*12e0*/  @!P2 FMUL R28, R28, 0.5 ;  /* 0x3f0000001c1ca820 */ /* 0x000fe20000400000 */
[----:B-1----:R-:W-:-:S04]  /*12f0*/  FADD R25, RZ, -R15 ;  /* 0x8000000fff197221 */ /* 0x002fc80000000000 */
[----:B------:R-:W-:Y:S01]  /*1300*/  FMUL R25, R25, 1.4426950216293334961 ;  /* 0x3fb8aa3b19197820 */ /* 0x000fe20000400000 */
[----:B0-----:R-:W-:Y:S01]  /*1310*/  @!P6 FMUL R23, R23, R23 ;  /* 0x000000171717e220 */ /* 0x001fe20000400000 */
[----:B------:R-:W-:Y:S01]  /*1320*/  @!P1 FMUL R30, R30, 0.5 ;  /* 0x3f0000001e1e9820 */ /* 0x000fe20000400000 */
[----:B------:R-:W0:Y:S02]  /*1330*/  MUFU.EX2 R28, R28 ;  /* 0x0000001c001c7308 */ /* 0x000e240000000800 */
[----:B------:R-:W-:Y:S01]  /*1340*/  FSETP.GEU.AND P6, PT, R25, -126, PT ;  /* 0xc2fc00001900780b */ /* 0x000fe20003fce000 */
[----:B------:R-:W-:Y:S01]  /*1350*/  @!P5 FMUL R34, R34, 0.5 ;  /* 0x3f0000002222d820 */ /* 0x000fe20000400000 */
[----:B------:R-:W-:Y:S01]  /*1360*/  @!P3 FMUL R31, R31, 0.5 ;  /* 0x3f0000001f1fb820 */ /* 0x000fe20000400000 */
[----:B------:R-:W-:-:S03]  /*1370*/  FADD R27, R23, 1 ;  /* 0x3f800000171b7421 */ /* 0x000fc60000000000 */
[----:B------:R-:W1:Y:S08]  /*1380*/  MUFU.EX2 R26, R30 ;  /* 0x0000001e001a7308 */ /* 0x000e700000000800 */
[----:B------:R-:W2:Y:S01]  /*1390*/  MUFU.EX2 R23, R34 ;  /* 0x0000002200177308 */ /* 0x000ea20000000800 */
[----:B------:R-:W-:-:S07]  /*13a0*/  @!P6 FMUL R25, R25, 0.5 ;  /* 0x3f0000001919e820 */ /* 0x000fce0000400000 */
[----:B------:R-:W3:Y:S01]  /*13b0*/  MUFU.EX2 R29, R31 ;  /* 0x0000001f001d7308 */ /* 0x000ee20000000800 */
[----:B0-----:R-:W-:Y:S01]  /*13c0*/  @!P2 FMUL R28, R28, R28 ;  /* 0x0000001c1c1ca220 */ /* 0x001fe20000400000 */
[----:B------:R-:W-:Y:S01]  /*13d0*/  FSETP.GT.AND P4, PT, R33, 8.50705917302346158658e+37, PT ;  /* 0x7e8000002100780b */ /* 0x000fe20003f84000 */
[----:B------:R-:W-:Y:S01]  /*13e0*/  @!P0 FMUL R19, R19, R19 ;  /* 0x0000001313138220 */ /* 0x000fe20000400000 */
[----:B-1----:R-:W-:Y:S01]  /*13f0*/  @!P1 FMUL R26, R26, R26 ;  /* 0x0000001a1a1a9220 */ /* 0x002fe20000400000 */
[----:B------:R-:W-:-:S03]  /*1400*/  FADD R28, R28, 1 ;  /* 0x3f8000001c1c7421 */ /* 0x000fc60000000000 */
[----:B------:R-:W0:Y:S01]  /*1410*/  MUFU.EX2 R25, R25 ;  /* 0x0000001900197308 */ /* 0x000e220000000800 */
[----:B--2---:R-:W-:Y:S01]  /*1420*/  @!P5 FMUL R23, R23, R23 ;  /* 0x000000171717d220 */ /* 0x004fe20000400000 */
[----:B------:R-:W-:Y:S01]  /*1430*/  FSETP.GT.AND P0, PT, R27, 8.50705917302346158658e+37, PT ;  /* 0x7e8000001b00780b */ /* 0x000fe20003f04000 */
[----:B------:R-:W-:Y:S01]  /*1440*/  FADD R30, R19, 1 ;  /* 0x3f800000131e7421 */ /* 0x000fe20000000000 */
[----:B------:R-:W-:Y:S01]  /*1450*/  FADD R26, R26, 1 ;  /* 0x3f8000001a1a7421 */ /* 0x000fe20000000000 */
[----:B------:R-:W-:Y:S01]  /*1460*/  FADD R23, R23, 1 ;  /* 0x3f80000017177421 */ /* 0x000fe20000000000 */
[----:B---3--:R-:W-:Y:S01]  /*1470*/  @!P3 FMUL R29, R29, R29 ;  /* 0x0000001d1d1db220 */ /* 0x008fe20000400000 */
[----:B------:R-:W-:Y:S01]  /*1480*/  FSETP.GT.AND P3, PT, R28, 8.50705917302346158658e+37, PT ;  /* 0x7e8000001c00780b */ /* 0x000fe20003f64000 */
[----:B------:R-:W-:Y:S01]  /*1490*/  @P4 FMUL R33, R33, 0.25 ;  /* 0x3e80000021214820 */ /* 0x000fe20000400000 */
[----:B------:R-:W-:Y:S02]  /*14a0*/  FSETP.GT.AND P1, PT, R30, 8.50705917302346158658e+37, PT ;  /* 0x7e8000001e00780b */ /* 0x000fe40003f24000 */
[----:B------:R-:W-:-:S02]  /*14b0*/  FSETP.GT.AND P2, PT, R26, 8.50705917302346158658e+37, PT ;  /* 0x7e8000001a00780b */ /* 0x000fc40003f44000 */
[----:B------:R-:W-:Y:S02]  /*14c0*/  FSEL R19, R21, 1, P4 ;  /* 0x3f80000015137808 */ /* 0x000fe40002000000 */
[----:B------:R-:W-:Y:S01]  /*14d0*/  FSETP.GT.AND P4, PT, R23, 8.50705917302346158658e+37, PT ;  /* 0x7e8000001700780b */ /* 0x000fe20003f84000 */
[----:B0-----:R-:W-:Y:S01]  /*14e0*/  @!P6 FMUL R25, R25, R25 ;  /* 0x000000191919e220 */ /* 0x001fe20000400000 */
[----:B------:R-:W-:Y:S01]  /*14f0*/  @P0 FMUL R27, R27, 0.25 ;  /* 0x3e8000001b1b0820 */ /* 0x000fe20000400000 */
[----:B------:R-:W-:Y:S01]  /*1500*/  FADD R29, R29, 1 ;  /* 0x3f8000001d1d7421 */ /* 0x000fe20000000000 */
[----:B------:R-:W0:Y:S01]  /*1510*/  MUFU.RCP R33, R33 ;  /* 0x0000002100217308 */ /* 0x000e220000001000 */
[----:B------:R-:W-:Y:S01]  /*1520*/  FADD R25, R25, 1 ;  /* 0x3f80000019197421 */ /* 0x000fe20000000000 */
[----:B------:R-:W-:Y:S01]  /*1530*/  @P3 FMUL R28, R28, 0.25 ;  /* 0x3e8000001c1c3820 */ /* 0x000fe20000400000 */
[----:B------:R-:W-:Y:S01]  /*1540*/  @P1 FMUL R30, R30, 0.25 ;  /* 0x3e8000001e1e1820 */ /* 0x000fe20000400000 */
[----:B------:R-:W-:Y:S01]  /*1550*/  FSETP.GT.AND P5, PT, R29, 8.50705917302346158658e+37, PT ;  /* 0x7e8000001d00780b */ /* 0x000fe20003fa4000 */
[----:B------:R-:W-:Y:S01]  /*1560*/  @P2 FMUL R26, R26, 0.25 ;  /* 0x3e8000001a1a2820 */ /* 0x000fe20000400000 */
[----:B------:R-:W-:-:S02]  /*1570*/  FSEL R34, R21, 1, P0 ;  /* 0x3f80000015227808 */ /* 0x000fc40000000000 */
[----:B------:R-:W1:Y:S01]  /*1580*/  MUFU.RCP R27, R27 ;  /* 0x0000001b001b7308 */ /* 0x000e620000001000 */
[----:B------:R-:W-:Y:S01]  /*1590*/  FSETP.GT.AND P0, PT, R25, 8.50705917302346158658e+37, PT ;  /* 0x7e8000001900780b */ /* 0x000fe20003f04000 */
[----:B------:R-:W-:-:S06]  /*15a0*/  @P4 FMUL R23, R23, 0.25 ;  /* 0x3e80000017174820 */ /* 0x000fcc0000400000 */
[----:B------:R-:W2:Y:S01]  /*15b0*/  MUFU.RCP R28, R28 ;  /* 0x0000001c001c7308 */ /* 0x000ea20000001000 */
[----:B0-----:R-:W-:Y:S01]  /*15c0*/  FMUL R19, R33, R19 ;  /* 0x0000001321137220 */ /* 0x001fe20000400000 */
[----:B------:R-:W-:-:S06]  /*15d0*/  FSEL R33, R21, 1, P3 ;  /* 0x3f80000015217808 */ /* 0x000fcc0001800000 */
[----:B------:R-:W0:Y:S01]  /*15e0*/  MUFU.RCP R30, R30 ;  /* 0x0000001e001e7308 */ /* 0x000e220000001000 */
[----:B------:R-:W-:-:S07]  /*15f0*/  @P5 FMUL R29, R29, 0.25 ;  /* 0x3e8000001d1d5820 */ /* 0x000fce0000400000 */
[----:B------:R-:W3:Y:S01]  /*1600*/  MUFU.RCP R26, R26 ;  /* 0x0000001a001a7308 */ /* 0x000ee20000001000 */
[----:B------:R-:W-:-:S07]  /*1610*/  @P0 FMUL R25, R25, 0.25 ;  /* 0x3e80000019190820 */ /* 0x000fce0000400000 */
[----:B------:R-:W4:Y:S01]  /*1620*/  MUFU.RCP R23, R23 ;  /* 0x0000001700177308 */ /* 0x000f220000001000 */
[----:B-1----:R-:W-:Y:S01]  /*1630*/  FMUL R34, R27, R34 ;  /* 0x000000221b227220 */ /* 0x002fe20000400000 */
[C---:B------:R-:W-:Y:S01]  /*1640*/  FSEL R27, R21.reuse, 1, P1 ;  /* 0x3f800000151b7808 */ /* 0x040fe20000800000 */
[----:B--2---:R-:W-:Y:S01]  /*1650*/  FMUL R33, R28, R33 ;  /* 0x000000211c217220 */ /* 0x004fe20000400000 */
[C---:B------:R-:W-:Y:S02]  /*1660*/  FSEL R31, R21.reuse, 1, P2 ;  /* 0x3f800000151f7808 */ /* 0x040fe40001000000 */
[C---:B------:R-:W-:Y:S02]  /*1670*/  FSEL R28, R21.reuse, 1, P4 ;  /* 0x3f800000151c7808 */ /* 0x040fe40002000000 */
[----:B------:R-:W1:Y:S01]  /*1680*/  MUFU.RCP R29, R29 ;  /* 0x0000001d001d7308 */ /* 0x000e620000001000 */
[----:B0-----:R-:W-:Y:S01]  /*1690*/  FMUL R27, R30, R27 ;  /* 0x0000001b1e1b7220 */ /* 0x001fe20000400000 */
[----:B---3--:R-:W-:Y:S01]  /*16a0*/  FMUL R31, R26, R31 ;  /* 0x0000001f1a1f7220 */ /* 0x008fe20000400000 */
[----:B------:R-:W-:-:S02]  /*16b0*/  FSEL R26, R21, 1, P5 ;  /* 0x3f800000151a7808 */ /* 0x000fc40002800000 */
[----:B------:R-:W-:-:S03]  /*16c0*/  FSEL R30, R21, 1, P0 ;  /* 0x3f800000151e7808 */ /* 0x000fc60000000000 */
[----:B------:R-:W0:Y:S01]  /*16d0*/  MUFU.RCP R25, R25 ;  /* 0x0000001900197308 */ /* 0x000e220000001000 */
[----:B----4-:R-:W-:Y:S01]  /*16e0*/  FMUL R21, R23, R28 ;  /* 0x0000001c17157220 */ /* 0x010fe20000400000 */
[----:B------:R-:W-:Y:S01]  /*16f0*/  FMUL R34, R17, R34 ;  /* 0x0000002211227220 */ /* 0x000fe20000400000 */
[----:B------:R-:W-:Y:S02]  /*1700*/  STS [R9], R12 ;  /* 0x0000000c09007388 */ /* 0x000fe40000000800 */
[----:B------:R-:W-:Y:S02]  /*1710*/  FMUL R17, R4, R21 ;  /* 0x0000001504117220 */ /* 0x000fe40000400000 */
[----:B------:R2:W-:Y:S01]  /*1720*/  STS [R8+0x100], R13 ;  /* 0x0001000d08007388 */ /* 0x0005e20000000800 */
[----:B------:R-:W-:-:S03]  /*1730*/  FMUL R19, R36, R19 ;  /* 0x0000001324137220 */ /* 0x000fc60000400000 */
[----:B------:R-:W-:Y:S01]  /*1740*/  STS [R7+0x200], R14 ;  /* 0x0002000e07007388 */ /* 0x000fe20000000800 */
[----:B-1----:R-:W-:-:S03]  /*1750*/  FMUL R26, R29, R26 ;  /* 0x0000001a1d1a7220 */ /* 0x002fc60000400000 */
[----:B------:R-:W-:Y:S01]  /*1760*/  STS [R6+0x300], R17 ;  /* 0x0003001106007388 */ /* 0x000fe20000000800 */
[----:B0-----:R-:W-:Y:S01]  /*1770*/  FMUL R28, R25, R30 ;  /* 0x0000001e191c7220 */ /* 0x001fe20000400000 */
[----:B------:R-:W-:Y:S02]  /*1780*/  FMUL R27, R10, R27 ;  /* 0x0000001b0a1b7220 */ /* 0x000fe40000400000 */
[----:B------:R-:W-:Y:S01]  /*1790*/  STS [R9+0x40], R18 ;  /* 0x0000401209007388 */ /* 0x000fe20000000800 */
[----:B------:R-:W-:-:S03]  /*17a0*/  FMUL R20, R20, R31 ;  /* 0x0000001f14147220 */ /* 0x000fc60000400000 */
[----:B------:R-:W-:Y:S01]  /*17b0*/  STS [R8+0x140], R11 ;  /* 0x0001400b08007388 */ /* 0x000fe20000000800 */
[----:B------:R-:W-:-:S03]  /*17c0*/  FMUL R33, R16, R33 ;  /* 0x0000002110217220 */ /* 0x000fc60000400000 */
[----:B------:R-:W-:Y:S01]  /*17d0*/  STS [R7+0x240], R22 ;  /* 0x0002401607007388 */ /* 0x000fe20000000800 */
[----:B------:R-:W-:-:S03]  /*17e0*/  FMUL R26, R35, R26 ;  /* 0x0000001a231a7220 */ /* 0x000fc60000400000 */
[----:B------:R0:W-:Y:S01]  /*17f0*/  STS [R6+0x340], R5 ;  /* 0x0003400506007388 */ /* 0x0001e20000000800 */
[----:B------:R-:W-:-:S03]  /*1800*/  FMUL R21, R15, R28 ;  /* 0x0000001c0f157220 */ /* 0x000fc60000400000 */
[----:B------:R-:W-:Y:S01]  /*1810*/  STS [R9+0x80], R24 ;  /* 0x0000801809007388 */ /* 0x000fe20000000800 */
[----:B------:R-:W-:-:S03]  /*1820*/  SHF.L.U32 R4, R2, 0x2, RZ ;  /* 0x0000000202047819 */ /* 0x000fc600000006ff */
[----:B------:R-:W-:Y:S04]  /*1830*/  STS [R8+0x180], R19 ;  /* 0x0001801308007388 */ /* 0x000fe80000000800 */
[----:B------:R-:W-:Y:S04]  /*1840*/  STS [R7+0x280], R34 ;  /* 0x0002802207007388 */ /* 0x000fe80000000800 */
[----:B------:R-:W-:Y:S01]  /*1850*/  STS [R6+0x380], R27 ;  /* 0x0003801b06007388 */ /* 0x000fe20000000800 */
[----:B------:R-:W-:-:S03]  /*1860*/  LOP3.LUT R4, R4, 0x3fc, RZ, 0xc0, !PT ;  /* 0x000003fc04047812 */ /* 0x000fc600078ec0ff */
[----:B------:R-:W-:Y:S04]  /*1870*/  STS [R9+0xc0], R20 ;  /* 0x0000c01409007388 */ /* 0x000fe80000000800 */
[----:B------:R-:W-:Y:S04]  /*1880*/  STS [R8+0x1c0], R33 ;  /* 0x0001c02108007388 */ /* 0x000fe80000000800 */
[----:B------:R1:W-:Y:S04]  /*1890*/  STS [R7+0x2c0], R26 ;  /* 0x0002c01a07007388 */ /* 0x0003e80000000800 */
[----:B------:R3:W-:Y:S01]  /*18a0*/  STS [R6+0x3c0], R21 ;  /* 0x0003c01506007388 */ /* 0x0007e20000000800 */
[----:B------:R-:W-:-:S02]  /*18b0*/  LOP3.LUT R10, R4, 0x400, RZ, 0xfc, !PT ;  /* 0x00000400040a7812 */ /* 0x000fc400078efcff */
[----:B--2---:R-:W-:Y:S02]  /*18c0*/  LOP3.LUT R13, R4, 0x800, RZ, 0xfc, !PT ;  /* 0x00000800040d7812 */ /* 0x004fe400078efcff */
[----:B------:R-:W-:Y:S02]  /*18d0*/  SHF.R.U32.HI R12, RZ, 0x2, R10 ;  /* 0x00000002ff0c7819 */ /* 0x000fe4000001160a */
[----:B------:R-:W-:Y:S02]  /*18e0*/  SHF.R.U32.HI R13, RZ, 0x2, R13 ;  /* 0x00000002ff0d7819 */ /* 0x000fe4000001160d */
[----:B------:R-:W-:Y:S02]  /*18f0*/  LOP3.LUT R10, R2, 0xf0, RZ, 0xc0, !PT ;  /* 0x000000f0020a7812 */ /* 0x000fe400078ec0ff */
[----:B------:R-:W-:Y:S02]  /*1900*/  LOP3.LUT R12, R12, 0x1f0, RZ, 0xc0, !PT ;  /* 0x000001f00c0c7812 */ /* 0x000fe400078ec0ff */
[----:B------:R-:W-:-:S02]  /*1910*/  LOP3.LUT R13, R13, 0x2f0, RZ, 0xc0, !PT ;  /* 0x000002f00d0d7812 */ /* 0x000fc400078ec0ff */
[----:B0-----:R-:W-:Y:S02]  /*1920*/  IADD3 R5, R10, UR4, RZ ;  /* 0x000000040a057c10 */ /* 0x001fe4000fffe0ff */
[----:B------:R-:W-:Y:S02]  /*1930*/  IADD3 R11, R12, UR4, RZ ;  /* 0x000000040c0b7c10 */ /* 0x000fe4000fffe0ff */
[----:B------:R-:W-:Y:S02]  /*1940*/  IADD3 R13, R13, UR4, RZ ;  /* 0x000000040d0d7c10 */ /* 0x000fe4000fffe0ff */
[C---:B------:R-:W-:Y:S02]  /*1950*/  LEA R12, R4.reuse, R5, 0x2 ;  /* 0x00000005040c7211 */ /* 0x040fe400078e10ff */
[C---:B------:R-:W-:Y:S01]  /*1960*/  LEA R11, R4.reuse, R11, 0x2 ;  /* 0x0000000b040b7211 */ /* 0x040fe200078e10ff */
[----:B------:R-:W-:Y:S01]  /*1970*/  BAR.SYNC.DEFER_BLOCKING 0x0 ;  /* 0x0000000000007b1d */ /* 0x000fe20000010000 */
[----:B------:R-:W-:-:S02]  /*1980*/  LEA R16, R4, R13, 0x2 ;  /* 0x0000000d04107211 */ /* 0x000fc400078e10ff */
[----:B------:R-:W-:Y:S02]  /*1990*/  LOP3.LUT R32, R32, 0x3c, R3, 0xf8, !PT ;  /* 0x0000003c20207812 */ /* 0x000fe400078ef803 */
[----:B------:R-:W-:Y:S02]  /*19a0*/  SHF.R.U32.HI R23, RZ, 0x4, R2 ;  /* 0x00000004ff177819 */ /* 0x000fe40000011602 */
[--C-:B------:R-:W-:Y:S01]  /*19b0*/  SHF.R.S32.HI R5, RZ, 0x1f, R32.reuse ;  /* 0x0000001fff057819 */ /* 0x100fe20000011420 */
[----:B------:R-:W0:Y:S01]  /*19c0*/  LDC.64 R2, c[0x0][0x238] ;  /* 0x00008e00ff027b82 */ /* 0x000e220000000a00 */
[----:B-1----:R-:W-:Y:S02]  /*19d0*/  SHF.R.S32.HI R7, RZ, 0x1f, R32 ;  /* 0x0000001fff077819 */ /* 0x002fe40000011420 */
[----:B------:R-:W-:Y:S01]  /*19e0*/  LEA.HI R5, R5, R32, RZ, 0x6 ;  /* 0x0000002005057211 */ /* 0x000fe200078f30ff */
[----:B------:R-:W1:Y:S04]  /*19f0*/  LDS.128 R12, [R12] ;  /* 0x000000000c0c7984 */ /* 0x000e680000000c00 */
[----:B------:R-:W2:Y:S04]  /*1a00*/  LDS.128 R8, [R11+0x1000] ;  /* 0x001000000b087984 */ /* 0x000ea80000000c00 */
[----:B------:R-:W4:Y:S01]  /*1a10*/  LDS.128 R16, [R16+0x2000] ;  /* 0x0020000010107984 */ /* 0x000f220000000c00 */
[----:B---3--:R-:W-:-:S02]  /*1a20*/  SHF.L.U32 R6, R5, 0x8, RZ ;  /* 0x0000000805067819 */ /* 0x008fc400000006ff */
[----:B------:R-:W-:Y:S02]  /*1a30*/  SGXT.U32 R23, R23, 0x4 ;  /* 0x000000041717781a */ /* 0x000fe40000000000 */
[----:B------:R-:W-:Y:S02]  /*1a40*/  LEA.HI R20, R7, R32, RZ, 0x6 ;  /* 0x0000002007147211 */ /* 0x000fe400078f30ff */
[----:B------:R-:W-:Y:S02]  /*1a50*/  LOP3.LUT R25, R6, 0xffffc000, RZ, 0xc0, !PT ;  /* 0xffffc00006197812 */ /* 0x000fe400078ec0ff */
[----:B------:R-:W-:Y:S02]  /*1a60*/  LOP3.LUT R5, R0, 0x30, R23, 0xfe, !PT ;  /* 0x0000003000057812 */ /* 0x000fe400078efe17 */
[----:B------:R-:W-:Y:S02]  /*1a70*/  LOP3.LUT R7, R0, 0x20, R23, 0xfe, !PT ;  /* 0x0000002000077812 */ /* 0x000fe400078efe17 */
[----:B------:R-:W-:-:S02]  /*1a80*/  LOP3.LUT R20, R20, 0xffffffc0, RZ, 0xc0, !PT ;  /* 0xffffffc014147812 */ /* 0x000fc400078ec0ff */
[----:B------:R-:W-:Y:S02]  /*1a90*/  LOP3.LUT R6, R4, 0xc00, RZ, 0xfc, !PT ;  /* 0x00000c0004067812 */ /* 0x000fe400078efcff */
[----:B------:R-:W-:Y:S02]  /*1aa0*/  LOP3.LUT R21, R0, 0x10, R23, 0xfe, !PT ;  /* 0x0000001000157812 */ /* 0x000fe400078efe17 */
[----:B------:R-:W-:Y:S02]  /*1ab0*/  ISETP.GE.AND P0, PT, R32, 0x100, PT ;  /* 0x000001002000780c */ /* 0x000fe40003f06270 */
[----:B------:R-:W-:Y:S02]  /*1ac0*/  LOP3.LUT R23, R0, R23, RZ, 0xfc, !PT ;  /* 0x0000001700177212 */ /* 0x000fe400078efcff */
[----:B------:R-:W-:Y:S02]  /*1ad0*/  IADD3 R0, R25, R32, -R20 ;  /* 0x0000002019007210 */ /* 0x000fe40007ffe814 */
[----:B------:R-:W-:-:S02]  /*1ae0*/  SHF.R.U32.HI R6, RZ, 0x2, R6 ;  /* 0x00000002ff067819 */ /* 0x000fc40000011606 */
[----:B------:R-:W-:Y:S02]  /*1af0*/  ISETP.LT.AND P3, PT, R23, 0x100, !P0 ;  /* 0x000001001700780c */ /* 0x000fe40004761270 */
[----:B------:R-:W-:Y:S02]  /*1b00*/  ISETP.LT.AND P2, PT, R21, 0x100, !P0 ;  /* 0x000001001500780c */ /* 0x000fe40004741270 */
[----:B------:R-:W-:Y:S02]  /*1b10*/  ISETP.LT.AND P1, PT, R7, 0x100, !P0 ;  /* 0x000001000700780c */ /* 0x000fe40004721270 */
[----:B------:R-:W-:Y:S02]  /*1b20*/  LOP3.LUT R6, R6, 0x3f0, RZ, 0xc0, !PT ;  /* 0x000003f006067812 */ /* 0x000fe400078ec0ff */
[----:B------:R-:W-:Y:S02]  /*1b30*/  LEA R23, R23, R0, 0x6 ;  /* 0x0000000017177211 */ /* 0x000fe400078e30ff */
[----:B------:R-:W-:-:S02]  /*1b40*/  ISETP.LT.AND P0, PT, R5, 0x100, !P0 ;  /* 0x000001000500780c */ /* 0x000fc40004701270 */
[-C--:B------:R-:W-:Y:S02]  /*1b50*/  LEA R21, R21, R0.reuse, 0x6 ;  /* 0x0000000015157211 */ /* 0x080fe400078e30ff */
[----:B------:R-:W-:Y:S02]  /*1b60*/  LEA R25, R7, R0, 0x6 ;  /* 0x0000000007197211 */ /* 0x000fe400078e30ff */
[----:B------:R-:W-:Y:S01]  /*1b70*/  IADD3 R27, R6, UR4, RZ ;  /* 0x00000004061b7c10 */ /* 0x000fe2000fffe0ff */
[----:B0-----:R-:W-:-:S04]  /*1b80*/  IMAD.WIDE R6, R23, 0x4, R2 ;  /* 0x0000000417067825 */ /* 0x001fc800078e0202 */
[--C-:B------:R-:W-:Y:S01]  /*1b90*/  IMAD.WIDE R20, R21, 0x4, R2.reuse ;  /* 0x0000000415147825 */ /* 0x100fe200078e0202 */
[----:B-1----:R0:W-:Y:S03]  /*1ba0*/  @P3 STG.E.128 desc[UR6][R6.64], R12 ;  /* 0x0000000c06003986 */ /* 0x0021e6000c101d06 */
[----:B------:R-:W-:Y:S01]  /*1bb0*/  IMAD.WIDE R22, R25, 0x4, R2 ;  /* 0x0000000419167825 */ /* 0x000fe200078e0202 */
[----:B--2---:R0:W-:Y:S01]  /*1bc0*/  @P2 STG.E.128 desc[UR6][R20.64], R8 ;  /* 0x0000000814002986 */ /* 0x0041e2000c101d06 */
[----:B------:R-:W-:-:S03]  /*1bd0*/  LEA R27, R4, R27, 0x2 ;  /* 0x0000001b041b7211 */ /* 0x000fc600078e10ff */
[----:B----4-:R0:W-:Y:S02]  /*1be0*/  @P1 STG.E.128 desc[UR6][R22.64], R16 ;  /* 0x0000001016001986 */ /* 0x0101e4000c101d06 */
[----:B0-----:R-:W-:Y:S05]  /*1bf0*/  @!P0 EXIT ;  /* 0x000000000000894d */ /* 0x001fea0003800000 */
[----:B------:R-:W0:Y:S01]  /*1c00*/  LDS.128 R24, [R27+0x3000] ;  /* 0x003000001b187984 */ /* 0x000e220000000c00 */
[----:B------:R-:W-:-:S05]  /*1c10*/  LEA R5, R5, R0, 0x6 ;  /* 0x0000000005057211 */ /* 0x000fca00078e30ff */
[----:B------:R-:W-:-:S05]  /*1c20*/  IMAD.WIDE R2, R5, 0x4, R2 ;  /* 0x0000000405027825 */ /* 0x000fca00078e0202 */
[----:B0-----:R-:W-:Y:S01]  /*1c30*/  STG.E.128 desc[UR6][R2.64], R24 ;  /* 0x0000001802007986 */ /* 0x001fe2000c101d06 */
[----:B------:R-:W-:Y:S05]  /*1c40*/  EXIT ;  /* 0x000000000000794d */ /* 0x000fea0003800000 */
.L_x_0:
[----:B------:R-:W-:-:S00]  /*1c50*/  BRA `(.L_x_0) ;  /* 0xfffffffc00fc7947 */ /* 0x000fc0000383ffff */
[----:B------:R-:W-:-:S00]  /*1c60*/  NOP ;  /* 0x0000000000007918 */ /* 0x000fc00000000000 */
        /* <DEDUP_REMOVED lines=9> */
.L_x_1:


//--------------------- .nv.global.init           --------------------------
	.section	.nv.global.init,"aw",@progbits
.nv.global.init:
	.type		_$_str,@object
	.size		_$_str,(_$_str_$_2 - _$_str)
_$_str:
        /*0000*/ 	.byte	0x5f, 0x5f, 0x43, 0x55, 0x44, 0x41, 0x5f, 0x46, 0x54, 0x5a, 0x00
	.type		_$_str_$_2,@object
	.size		_$_str_$_2,(.L_1 - _$_str_$_2)
_$_str_$_2:
        /*000b*/ 	.byte	0x5f, 0x5f, 0x43, 0x55, 0x44, 0x41, 0x5f, 0x50, 0x52, 0x45, 0x43, 0x5f, 0x53, 0x51, 0x52, 0x54
        /*001b*/ 	.byte	0x00
.L_1:


//--------------------- .nv.shared.triton_poi_fused__native_batch_norm_legit_no_training_silu_32 --------------------------
	.section	.nv.shared.triton_poi_fused__native_batch_norm_legit_no_training_silu_32,"aw",@nobits
	.sectionflags	@""
	.align	16
	.zero		1024


//--------------------- .nv.constant0.triton_poi_fused__native_batch_norm_legit_no_training_silu_32 --------------------------
	.section	.nv.constant0.triton_poi_fused__native_batch_norm_legit_no_training_silu_32,"a",@progbits
	.sectionflags	@""
	.align	4
.nv.constant0.triton_poi_fused__native_batch_norm_legit_no_training_silu_32:
	.zero		584
